//
// Generated by NVIDIA NVVM Compiler
//
// Compiler Build ID: CL-36424714
// Cuda compilation tools, release 13.0, V13.0.88
// Based on NVVM 20.0.0
//

.version 9.0
.target sm_100
.address_size 64

	// .globl	_Z18verify_best_kernelPKiiS0_iPiS1_
.extern .shared .align 16 .b8 smem[];

.visible .entry _Z18verify_best_kernelPKiiS0_iPiS1_(
	.param .u64 .ptr .align 1 _Z18verify_best_kernelPKiiS0_iPiS1__param_0,
	.param .u32 _Z18verify_best_kernelPKiiS0_iPiS1__param_1,
	.param .u64 .ptr .align 1 _Z18verify_best_kernelPKiiS0_iPiS1__param_2,
	.param .u32 _Z18verify_best_kernelPKiiS0_iPiS1__param_3,
	.param .u64 .ptr .align 1 _Z18verify_best_kernelPKiiS0_iPiS1__param_4,
	.param .u64 .ptr .align 1 _Z18verify_best_kernelPKiiS0_iPiS1__param_5
)
{
	.reg .pred 	%p<21>;
	.reg .b32 	%r<45>;
	.reg .b64 	%rd<16>;

	ld.param.u64 	%rd5, [_Z18verify_best_kernelPKiiS0_iPiS1__param_0];
	ld.param.u32 	%r21, [_Z18verify_best_kernelPKiiS0_iPiS1__param_1];
	ld.param.u64 	%rd6, [_Z18verify_best_kernelPKiiS0_iPiS1__param_2];
	ld.param.u32 	%r19, [_Z18verify_best_kernelPKiiS0_iPiS1__param_3];
	ld.param.u64 	%rd7, [_Z18verify_best_kernelPKiiS0_iPiS1__param_4];
	ld.param.u64 	%rd8, [_Z18verify_best_kernelPKiiS0_iPiS1__param_5];
	cvta.to.global.u64 	%rd1, %rd8;
	mov.u32 	%r44, %ntid.x;
	mov.u32 	%r2, %tid.x;
	mov.u32 	%r22, %ctaid.x;
	mad.lo.s32 	%r3, %r22, %r44, %r2;
	setp.ge.s32 	%p1, %r3, %r21;
	mov.b32 	%r42, -1;
	mov.u32 	%r43, %r42;
	@%p1 bra 	$L__BB0_5;
	setp.lt.s32 	%p2, %r19, 1;
	mov.b32 	%r42, 0;
	mov.u32 	%r43, %r3;
	@%p2 bra 	$L__BB0_5;
	cvta.to.global.u64 	%rd2, %rd5;
	cvta.to.global.u64 	%rd3, %rd6;
	mul.lo.s32 	%r25, %r19, %r3;
	cvt.s64.s32 	%rd4, %r25;
	mov.b32 	%r41, 0;
$L__BB0_3:
	cvt.u64.u32 	%rd9, %r41;
	add.s64 	%rd10, %rd9, %rd4;
	shl.b64 	%rd11, %rd10, 2;
	add.s64 	%rd12, %rd2, %rd11;
	ld.global.nc.u32 	%r26, [%rd12];
	mul.wide.u32 	%rd13, %r41, 4;
	add.s64 	%rd14, %rd3, %rd13;
	ld.global.nc.u32 	%r27, [%rd14];
	setp.ne.s32 	%p3, %r26, %r27;
	mov.u32 	%r42, %r41;
	mov.u32 	%r43, %r3;
	@%p3 bra 	$L__BB0_5;
	add.s32 	%r41, %r41, 1;
	setp.ne.s32 	%p4, %r41, %r19;
	mov.u32 	%r42, %r19;
	mov.u32 	%r43, %r3;
	@%p4 bra 	$L__BB0_3;
$L__BB0_5:
	shl.b32 	%r28, %r44, 2;
	mov.u32 	%r29, smem;
	add.s32 	%r8, %r29, %r28;
	shl.b32 	%r30, %r2, 2;
	add.s32 	%r9, %r29, %r30;
	st.shared.u32 	[%r9], %r42;
	add.s32 	%r10, %r8, %r30;
	st.shared.u32 	[%r10], %r43;
	bar.sync 	0;
	setp.lt.u32 	%p5, %r44, 2;
	@%p5 bra 	$L__BB0_11;
$L__BB0_6:
	mov.u32 	%r11, %r44;
	shr.u32 	%r44, %r11, 1;
	setp.ge.u32 	%p6, %r2, %r44;
	@%p6 bra 	$L__BB0_10;
	shl.b32 	%r31, %r44, 2;
	add.s32 	%r32, %r9, %r31;
	ld.shared.u32 	%r13, [%r32];
	add.s32 	%r33, %r10, %r31;
	ld.shared.u32 	%r14, [%r33];
	ld.shared.u32 	%r15, [%r9];
	setp.gt.s32 	%p7, %r13, %r15;
	@%p7 bra 	$L__BB0_9;
	ld.shared.u32 	%r34, [%r10];
	setp.ne.s32 	%p8, %r13, %r15;
	or.b32  	%r36, %r13, %r14;
	setp.lt.s32 	%p9, %r36, 0;
	or.pred  	%p10, %p9, %p8;
	setp.ge.s32 	%p11, %r14, %r34;
	or.pred  	%p12, %p10, %p11;
	@%p12 bra 	$L__BB0_10;
$L__BB0_9:
	st.shared.u32 	[%r9], %r13;
	st.shared.u32 	[%r10], %r14;
$L__BB0_10:
	bar.sync 	0;
	setp.gt.u32 	%p13, %r11, 3;
	@%p13 bra 	$L__BB0_6;
$L__BB0_11:
	setp.ne.s32 	%p14, %r2, 0;
	@%p14 bra 	$L__BB0_18;
	ld.shared.u32 	%r16, [smem];
	ld.shared.u32 	%r17, [%r8];
	setp.lt.s32 	%p15, %r16, 0;
	@%p15 bra 	$L__BB0_18;
	cvta.to.global.u64 	%rd15, %rd7;
	atom.global.max.s32 	%r18, [%rd15], %r16;
	setp.le.s32 	%p16, %r16, %r18;
	@%p16 bra 	$L__BB0_15;
	atom.global.exch.b32 	%r40, [%rd1], %r17;
	bra.uni 	$L__BB0_18;
$L__BB0_15:
	setp.ne.s32 	%p17, %r16, %r18;
	@%p17 bra 	$L__BB0_18;
	atom.global.or.b32 	%r37, [%rd1], 0;
	setp.gt.s32 	%p18, %r37, -1;
	setp.ge.s32 	%p19, %r17, %r37;
	and.pred  	%p20, %p18, %p19;
	@%p20 bra 	$L__BB0_18;
	atom.global.min.s32 	%r39, [%rd1], %r17;
$L__BB0_18:
	ret;

}


// ===== COMPILED SASS (sm_100) =====

	.target	sm_100

	.elftype	@"ET_EXEC"


//--------------------- .note.nv.tkinfo           --------------------------
	.section	.note.nv.tkinfo,"",@"SHT_NOTE"
	.sectionflags	@"SHF_NOTE_NV_TKINFO"
	.tkinfo
        /*0018*/ 	.word	0x00000002
        /*0030*/ 	.string	""
        /*0030*/ 	.string	"ptxas"
        /*0030*/ 	.string	"Cuda compilation tools, release 13.0, V13.0.88"
        /*0030*/ 	.string	"Build cuda_13.0.r13.0/compiler.36424714_0"
        /*0030*/ 	.string	"-arch sm_100 -m 64 "



//--------------------- .note.nv.cuinfo           --------------------------
	.section	.note.nv.cuinfo,"",@"SHT_NOTE"
	.sectionflags	@"SHF_NOTE_NV_CUINFO"
        /*0018*/ 	.short	0x0002
        /*001a*/ 	.short	0x0064
        /*001c*/ 	.short	0x0082
	.zero		2


//--------------------- .nv.info                  --------------------------
	.section	.nv.info,"",@"SHT_CUDA_INFO"
	.align	4


	//----- nvinfo : EIATTR_REGCOUNT
	.align		4
        /*0000*/ 	.byte	0x04, 0x2f
        /*0002*/ 	.short	(.L_1 - .L_0)
	.align		4
.L_0:
        /*0004*/ 	.word	index@(_Z18verify_best_kernelPKiiS0_iPiS1_)
        /*0008*/ 	.word	0x00000011


	//----- nvinfo : EIATTR_FRAME_SIZE
	.align		4
.L_1:
        /*000c*/ 	.byte	0x04, 0x11
        /*000e*/ 	.short	(.L_3 - .L_2)
	.align		4
.L_2:
        /*0010*/ 	.word	index@(_Z18verify_best_kernelPKiiS0_iPiS1_)
        /*0014*/ 	.word	0x00000000


	//----- nvinfo : EIATTR_MIN_STACK_SIZE
	.align		4
.L_3:
        /*0018*/ 	.byte	0x04, 0x12
        /*001a*/ 	.short	(.L_5 - .L_4)
	.align		4
.L_4:
        /*001c*/ 	.word	index@(_Z18verify_best_kernelPKiiS0_iPiS1_)
        /*0020*/ 	.word	0x00000000
.L_5:


//--------------------- .nv.compat                --------------------------
	.section	.nv.compat,"",@"SHT_CUDA_COMPAT_INFO"
	.align	4
        /*0000*/ 	.byte	0x02, 0x09, 0x00, 0x00, 0x02, 0x02, 0x01, 0x00, 0x02, 0x05, 0x05, 0x00, 0x03, 0x07, 0x01, 0x01
        /*0010*/ 	.byte	0x02, 0x03, 0x00, 0x00, 0x02, 0x06, 0x01, 0x00, 0x04, 0x0b, 0x08, 0x00, 0x09, 0x00, 0x00, 0x00
        /*0020*/ 	.byte	0x00, 0x00, 0x00, 0x00


//--------------------- .nv.info._Z18verify_best_kernelPKiiS0_iPiS1_ --------------------------
	.section	.nv.info._Z18verify_best_kernelPKiiS0_iPiS1_,"",@"SHT_CUDA_INFO"
	.sectionflags	@""
	.align	4


	//----- nvinfo : EIATTR_CUDA_API_VERSION
	.align		4
        /*0000*/ 	.byte	0x04, 0x37
        /*0002*/ 	.short	(.L_7 - .L_6)
.L_6:
        /*0004*/ 	.word	0x00000082


	//----- nvinfo : EIATTR_KPARAM_INFO
	.align		4
.L_7:
        /*0008*/ 	.byte	0x04, 0x17
        /*000a*/ 	.short	(.L_9 - .L_8)
.L_8:
        /*000c*/ 	.word	0x00000000
        /*0010*/ 	.short	0x0005
        /*0012*/ 	.short	0x0028
        /*0014*/ 	.byte	0x00, 0xf5, 0x21, 0x00


	//----- nvinfo : EIATTR_KPARAM_INFO
	.align		4
.L_9:
        /*0018*/ 	.byte	0x04, 0x17
        /*001a*/ 	.short	(.L_11 - .L_10)
.L_10:
        /*001c*/ 	.word	0x00000000
        /*0020*/ 	.short	0x0004
        /*0022*/ 	.short	0x0020
        /*0024*/ 	.byte	0x00, 0xf5, 0x21, 0x00


	//----- nvinfo : EIATTR_KPARAM_INFO
	.align		4
.L_11:
        /*0028*/ 	.byte	0x04, 0x17
        /*002a*/ 	.short	(.L_13 - .L_12)
.L_12:
        /*002c*/ 	.word	0x00000000
        /*0030*/ 	.short	0x0003
        /*0032*/ 	.short	0x0018
        /*0034*/ 	.byte	0x00, 0xf0, 0x11, 0x00


	//----- nvinfo : EIATTR_KPARAM_INFO
	.align		4
.L_13:
        /*0038*/ 	.byte	0x04, 0x17
        /*003a*/ 	.short	(.L_15 - .L_14)
.L_14:
        /*003c*/ 	.word	0x00000000
        /*0040*/ 	.short	0x0002
        /*0042*/ 	.short	0x0010
        /*0044*/ 	.byte	0x00, 0xf5, 0x21, 0x00


	//----- nvinfo : EIATTR_KPARAM_INFO
	.align		4
.L_15:
        /*0048*/ 	.byte	0x04, 0x17
        /*004a*/ 	.short	(.L_17 - .L_16)
.L_16:
        /*004c*/ 	.word	0x00000000
        /*0050*/ 	.short	0x0001
        /*0052*/ 	.short	0x0008
        /*0054*/ 	.byte	0x00, 0xf0, 0x11, 0x00


	//----- nvinfo : EIATTR_KPARAM_INFO
	.align		4
.L_17:
        /*0058*/ 	.byte	0x04, 0x17
        /*005a*/ 	.short	(.L_19 - .L_18)
.L_18:
        /*005c*/ 	.word	0x00000000
        /*0060*/ 	.short	0x0000
        /*0062*/ 	.short	0x0000
        /*0064*/ 	.byte	0x00, 0xf5, 0x21, 0x00


	//----- nvinfo : EIATTR_SPARSE_MMA_MASK
	.align		4
.L_19:
        /*0068*/ 	.byte	0x03, 0x50
        /*006a*/ 	.short	0x0000


	//----- nvinfo : EIATTR_MAXREG_COUNT
	.align		4
        /*006c*/ 	.byte	0x03, 0x1b
        /*006e*/ 	.short	0x00ff


	//----- nvinfo : EIATTR_NUM_BARRIERS
	.align		4
        /*0070*/ 	.byte	0x02, 0x4c
        /*0072*/ 	.byte	0x01
	.zero		1


	//----- nvinfo : EIATTR_MERCURY_ISA_VERSION
	.align		4
        /*0074*/ 	.byte	0x03, 0x5f
        /*0076*/ 	.short	0x0101


	//----- nvinfo : EIATTR_VRC_CTA_INIT_COUNT
	.align		4
        /*0078*/ 	.byte	0x02, 0x4a
	.zero		1
	.zero		1


	//----- nvinfo : EIATTR_EXIT_INSTR_OFFSETS
	.align		4
        /*007c*/ 	.byte	0x04, 0x1c
        /*007e*/ 	.short	(.L_21 - .L_20)


	//   ....[0]....
.L_20:
        /*0080*/ 	.word	0x00000500


	//   ....[1]....
        /*0084*/ 	.word	0x00000560


	//   ....[2]....
        /*0088*/ 	.word	0x000005e0


	//   ....[3]....
        /*008c*/ 	.word	0x00000600


	//   ....[4]....
        /*0090*/ 	.word	0x00000650


	//   ....[5]....
        /*0094*/ 	.word	0x00000670


	//----- nvinfo : EIATTR_CRS_STACK_SIZE
	.align		4
.L_21:
        /*0098*/ 	.byte	0x04, 0x1e
        /*009a*/ 	.short	(.L_23 - .L_22)
.L_22:
        /*009c*/ 	.word	0x00000000


	//----- nvinfo : EIATTR_CBANK_PARAM_SIZE
	.align		4
.L_23:
        /*00a0*/ 	.byte	0x03, 0x19
        /*00a2*/ 	.short	0x0030


	//----- nvinfo : EIATTR_PARAM_CBANK
	.align		4
        /*00a4*/ 	.byte	0x04, 0x0a
        /*00a6*/ 	.short	(.L_25 - .L_24)
	.align		4
.L_24:
        /*00a8*/ 	.word	index@(.nv.constant0._Z18verify_best_kernelPKiiS0_iPiS1_)
        /*00ac*/ 	.short	0x0380
        /*00ae*/ 	.short	0x0030


	//----- nvinfo : EIATTR_SW_WAR
	.align		4
.L_25:
        /*00b0*/ 	.byte	0x04, 0x36
        /*00b2*/ 	.short	(.L_27 - .L_26)
.L_26:
        /*00b4*/ 	.word	0x00000008
.L_27:


//--------------------- .nv.callgraph             --------------------------
	.section	.nv.callgraph,"",@"SHT_CUDA_CALLGRAPH"
	.align	4
	.sectionentsize	8
	.align		4
        /*0000*/ 	.word	0x00000000
	.align		4
        /*0004*/ 	.word	0xffffffff
	.align		4
        /*0008*/ 	.word	0x00000000
	.align		4
        /*000c*/ 	.word	0xfffffffe
	.align		4
        /*0010*/ 	.word	0x00000000
	.align		4
        /*0014*/ 	.word	0xfffffffd
	.align		4
        /*0018*/ 	.word	0x00000000
	.align		4
        /*001c*/ 	.word	0xfffffffc


//--------------------- .text._Z18verify_best_kernelPKiiS0_iPiS1_ --------------------------
	.section	.text._Z18verify_best_kernelPKiiS0_iPiS1_,"ax",@progbits
	.align	128
        .global         _Z18verify_best_kernelPKiiS0_iPiS1_
        .type           _Z18verify_best_kernelPKiiS0_iPiS1_,@function
        .size           _Z18verify_best_kernelPKiiS0_iPiS1_,(.L_x_11 - _Z18verify_best_kernelPKiiS0_iPiS1_)
        .other          _Z18verify_best_kernelPKiiS0_iPiS1_,@"STO_CUDA_ENTRY STV_DEFAULT"
_Z18verify_best_kernelPKiiS0_iPiS1_:
.text._Z18verify_best_kernelPKiiS0_iPiS1_:
[----:B------:R-:W-:Y:S01]  /*0000*/  LDC R1, c[0x0][0x37c] ;  /* 0x0000df00ff017b82 */ /* 0x000fe20000000800 */
[----:B------:R-:W0:Y:S01]  /*0010*/  S2R R0, SR_TID.X ;  /* 0x0000000000007919 */ /* 0x000e220000002100 */
[----:B------:R-:W1:Y:S01]  /*0020*/  LDCU UR4, c[0x0][0x360] ;  /* 0x00006c00ff0477ac */ /* 0x000e620008000800 */
[----:B------:R-:W-:Y:S01]  /*0030*/  BSSY.RECONVERGENT B0, `(.L_x_0) ;  /* 0x0000024000007945 */ /* 0x000fe20003800200 */
[----:B------:R-:W-:Y:S01]  /*0040*/  IMAD.MOV.U32 R10, RZ, RZ, -0x1 ;  /* 0xffffffffff0a7424 */ /* 0x000fe200078e00ff */
[----:B------:R-:W0:Y:S01]  /*0050*/  S2R R3, SR_CTAID.X ;  /* 0x0000000000037919 */ /* 0x000e220000002500 */
[----:B------:R-:W2:Y:S01]  /*0060*/  LDCU UR5, c[0x0][0x388] ;  /* 0x00007100ff0577ac */ /* 0x000ea20008000800 */
[----:B------:R-:W-:Y:S01]  /*0070*/  IMAD.MOV.U32 R11, RZ, RZ, -0x1 ;  /* 0xffffffffff0b7424 */ /* 0x000fe200078e00ff */
[----:B------:R-:W3:Y:S01]  /*0080*/  LDCU.64 UR6, c[0x0][0x358] ;  /* 0x00006b00ff0677ac */ /* 0x000ee20008000a00 */
[----:B------:R-:W4:Y:S01]  /*0090*/  LDCU UR10, c[0x0][0x398] ;  /* 0x00007300ff0a77ac */ /* 0x000f220008000800 */
[----:B------:R-:W0:Y:S01]  /*00a0*/  LDCU.64 UR8, c[0x0][0x380] ;  /* 0x00007000ff0877ac */ /* 0x000e220008000a00 */
[----:B-1----:R-:W-:-:S02]  /*00b0*/  IMAD.U32 R5, RZ, RZ, UR4 ;  /* 0x00000004ff057e24 */ /* 0x002fc4000f8e00ff */
[----:B0-----:R-:W-:-:S05]  /*00c0*/  IMAD R4, R3, UR4, R0 ;  /* 0x0000000403047c24 */ /* 0x001fca000f8e0200 */
[----:B--2---:R-:W-:-:S13]  /*00d0*/  ISETP.GE.AND P0, PT, R4, UR5, PT ;  /* 0x0000000504007c0c */ /* 0x004fda000bf06270 */
[----:B---34-:R-:W-:Y:S05]  /*00e0*/  @P0 BRA `(.L_x_1) ;  /* 0x0000000000600947 */ /* 0x018fea0003800000 */
[----:B------:R-:W0:Y:S01]  /*00f0*/  LDCU UR4, c[0x0][0x398] ;  /* 0x00007300ff0477ac */ /* 0x000e220008000800 */
[----:B------:R-:W-:Y:S02]  /*0100*/  IMAD.MOV.U32 R10, RZ, RZ, RZ ;  /* 0x000000ffff0a7224 */ /* 0x000fe400078e00ff */
[----:B------:R-:W-:Y:S01]  /*0110*/  IMAD.MOV.U32 R11, RZ, RZ, R4 ;  /* 0x000000ffff0b7224 */ /* 0x000fe200078e0004 */
[----:B0-----:R-:W-:-:S09]  /*0120*/  UISETP.GE.AND UP0, UPT, UR4, 0x1, UPT ;  /* 0x000000010400788c */ /* 0x001fd2000bf06270 */
[----:B------:R-:W-:Y:S05]  /*0130*/  BRA.U !UP0, `(.L_x_1) ;  /* 0x00000001084c7547 */ /* 0x000fea000b800000 */
[----:B------:R-:W0:Y:S01]  /*0140*/  LDC R13, c[0x0][0x398] ;  /* 0x0000e600ff0d7b82 */ /* 0x000e220000000800 */
[----:B------:R-:W-:Y:S02]  /*0150*/  IMAD R12, R4, UR4, RZ ;  /* 0x00000004040c7c24 */ /* 0x000fe4000f8e02ff */
[----:B------:R-:W-:-:S05]  /*0160*/  IMAD.MOV.U32 R10, RZ, RZ, RZ ;  /* 0x000000ffff0a7224 */ /* 0x000fca00078e00ff */
[----:B------:R-:W1:Y:S02]  /*0170*/  LDC.64 R2, c[0x0][0x390] ;  /* 0x0000e400ff027b82 */ /* 0x000e640000000a00 */
.L_x_2:
[----:B------:R-:W-:Y:S01]  /*0180*/  IADD3 R9, P0, PT, R12, R10, RZ ;  /* 0x0000000a0c097210 */ /* 0x000fe20007f1e0ff */
[----:B-1----:R-:W-:-:S03]  /*0190*/  IMAD.WIDE.U32 R6, R10, 0x4, R2 ;  /* 0x000000040a067825 */ /* 0x002fc600078e0002 */
[----:B------:R-:W-:Y:S02]  /*01a0*/  LEA.HI.X.SX32 R14, R12, RZ, 0x1, P0 ;  /* 0x000000ff0c0e7211 */ /* 0x000fe400000f0eff */
[C---:B------:R-:W-:Y:S01]  /*01b0*/  LEA R8, P0, R9.reuse, UR8, 0x2 ;  /* 0x0000000809087c11 */ /* 0x040fe2000f8010ff */
[----:B------:R-:W2:Y:S03]  /*01c0*/  LDG.E.CONSTANT R7, desc[UR6][R6.64] ;  /* 0x0000000606077981 */ /* 0x000ea6000c1e9900 */
[----:B------:R-:W-:-:S05]  /*01d0*/  LEA.HI.X R9, R9, UR9, R14, 0x2, P0 ;  /* 0x0000000909097c11 */ /* 0x000fca00080f140e */
[----:B------:R-:W2:Y:S01]  /*01e0*/  LDG.E.CONSTANT R8, desc[UR6][R8.64] ;  /* 0x0000000608087981 */ /* 0x000ea2000c1e9900 */
[----:B------:R-:W-:Y:S01]  /*01f0*/  IMAD.MOV.U32 R11, RZ, RZ, R4 ;  /* 0x000000ffff0b7224 */ /* 0x000fe200078e0004 */
[----:B--2---:R-:W-:-:S13]  /*0200*/  ISETP.NE.AND P0, PT, R8, R7, PT ;  /* 0x000000070800720c */ /* 0x004fda0003f05270 */
[----:B------:R-:W-:Y:S05]  /*0210*/  @P0 BRA `(.L_x_1) ;  /* 0x0000000000140947 */ /* 0x000fea0003800000 */
[----:B------:R-:W-:-:S05]  /*0220*/  VIADD R10, R10, 0x1 ;  /* 0x000000010a0a7836 */ /* 0x000fca0000000000 */
[----:B------:R-:W-:-:S13]  /*0230*/  ISETP.NE.AND P0, PT, R10, UR10, PT ;  /* 0x0000000a0a007c0c */ /* 0x000fda000bf05270 */
[----:B------:R-:W-:Y:S05]  /*0240*/  @P0 BRA `(.L_x_2) ;  /* 0xfffffffc00cc0947 */ /* 0x000fea000383ffff */
[----:B0-----:R-:W-:Y:S02]  /*0250*/  IMAD.MOV.U32 R10, RZ, RZ, R13 ;  /* 0x000000ffff0a7224 */ /* 0x001fe400078e000d */
[----:B------:R-:W-:-:S07]  /*0260*/  IMAD.MOV.U32 R11, RZ, RZ, R4 ;  /* 0x000000ffff0b7224 */ /* 0x000fce00078e0004 */
.L_x_1:
[----:B------:R-:W-:Y:S05]  /*0270*/  BSYNC.RECONVERGENT B0 ;  /* 0x0000000000007941 */ /* 0x000fea0003800200 */
.L_x_0:
[----:B------:R-:W1:Y:S01]  /*0280*/  S2R R3, SR_CgaCtaId ;  /* 0x0000000000037919 */ /* 0x000e620000008800 */
[----:B------:R-:W-:Y:S02]  /*0290*/  MOV R2, 0x400 ;  /* 0x0000040000027802 */ /* 0x000fe40000000f00 */
[----:B------:R-:W-:Y:S02]  /*02a0*/  ISETP.GE.U32.AND P0, PT, R5, 0x2, PT ;  /* 0x000000020500780c */ /* 0x000fe40003f06070 */
[----:B-1----:R-:W-:-:S05]  /*02b0*/  LEA R2, R3, R2, 0x18 ;  /* 0x0000000203027211 */ /* 0x002fca00078ec0ff */
[--C-:B------:R-:W-:Y:S02]  /*02c0*/  IMAD R7, R5, 0x4, R2.reuse ;  /* 0x0000000405077824 */ /* 0x100fe400078e0202 */
[C---:B------:R-:W-:Y:S02]  /*02d0*/  IMAD R2, R0.reuse, 0x4, R2 ;  /* 0x0000000400027824 */ /* 0x040fe400078e0202 */
[----:B------:R-:W-:-:S03]  /*02e0*/  IMAD R8, R0, 0x4, R7 ;  /* 0x0000000400087824 */ /* 0x000fc600078e0207 */
[----:B------:R1:W-:Y:S04]  /*02f0*/  STS [R2], R10 ;  /* 0x0000000a02007388 */ /* 0x0003e80000000800 */
[----:B------:R1:W-:Y:S01]  /*0300*/  STS [R8], R11 ;  /* 0x0000000b08007388 */ /* 0x0003e20000000800 */
[----:B------:R-:W-:Y:S06]  /*0310*/  BAR.SYNC.DEFER_BLOCKING 0x0 ;  /* 0x0000000000007b1d */ /* 0x000fec0000010000 */
[----:B------:R-:W-:Y:S05]  /*0320*/  @!P0 BRA `(.L_x_3) ;  /* 0x0000000000708947 */ /* 0x000fea0003800000 */
.L_x_8:
[--C-:B------:R-:W-:Y:S01]  /*0330*/  IMAD.MOV.U32 R9, RZ, RZ, R5.reuse ;  /* 0x000000ffff097224 */ /* 0x100fe200078e0005 */
[----:B------:R-:W-:Y:S01]  /*0340*/  SHF.R.U32.HI R5, RZ, 0x1, R5 ;  /* 0x00000001ff057819 */ /* 0x000fe20000011605 */
[----:B------:R-:W-:Y:S03]  /*0350*/  BSSY.RECONVERGENT B0, `(.L_x_4) ;  /* 0x0000015000007945 */ /* 0x000fe60003800200 */
[----:B------:R-:W-:-:S13]  /*0360*/  ISETP.GE.U32.AND P0, PT, R0, R5, PT ;  /* 0x000000050000720c */ /* 0x000fda0003f06070 */
[----:B--2---:R-:W-:Y:S05]  /*0370*/  @P0 BRA `(.L_x_5) ;  /* 0x0000000000480947 */ /* 0x004fea0003800000 */
[C---:B------:R-:W-:Y:S01]  /*0380*/  IMAD R3, R5.reuse, 0x4, R2 ;  /* 0x0000000405037824 */ /* 0x040fe200078e0202 */
[----:B------:R-:W-:Y:S01]  /*0390*/  LDS R6, [R2] ;  /* 0x0000000002067984 */ /* 0x000fe20000000800 */
[----:B------:R-:W-:Y:S01]  /*03a0*/  IMAD R4, R5, 0x4, R8 ;  /* 0x0000000405047824 */ /* 0x000fe200078e0208 */
[----:B------:R-:W-:Y:S02]  /*03b0*/  BSSY.RELIABLE B1, `(.L_x_6) ;  /* 0x000000c000017945 */ /* 0x000fe40003800100 */
[----:B-1----:R-:W1:Y:S04]  /*03c0*/  LDS R11, [R3] ;  /* 0x00000000030b7984 */ /* 0x002e680000000800 */
[----:B------:R2:W3:Y:S01]  /*03d0*/  LDS R10, [R4] ;  /* 0x00000000040a7984 */ /* 0x0004e20000000800 */
[----:B-1----:R-:W-:-:S13]  /*03e0*/  ISETP.GT.AND P0, PT, R11, R6, PT ;  /* 0x000000060b00720c */ /* 0x002fda0003f04270 */
[----:B--23--:R-:W-:Y:S05]  /*03f0*/  @P0 BRA `(.L_x_7) ;  /* 0x00000000001c0947 */ /* 0x00cfea0003800000 */
[----:B------:R-:W1:Y:S01]  /*0400*/  LDS R3, [R8] ;  /* 0x0000000008037984 */ /* 0x000e620000000800 */
[C---:B------:R-:W-:Y:S02]  /*0410*/  ISETP.NE.AND P0, PT, R11.reuse, R6, PT ;  /* 0x000000060b00720c */ /* 0x040fe40003f05270 */
[----:B------:R-:W-:-:S04]  /*0420*/  LOP3.LUT R4, R11, R10, RZ, 0xfc, !PT ;  /* 0x0000000a0b047212 */ /* 0x000fc800078efcff */
[----:B------:R-:W-:-:S04]  /*0430*/  ISETP.LT.OR P0, PT, R4, RZ, P0 ;  /* 0x000000ff0400720c */ /* 0x000fc80000701670 */
[----:B-1----:R-:W-:-:S13]  /*0440*/  ISETP.GE.OR P0, PT, R10, R3, P0 ;  /* 0x000000030a00720c */ /* 0x002fda0000706670 */
[----:B------:R-:W-:Y:S05]  /*0450*/  @P0 BREAK.RELIABLE B1 ;  /* 0x0000000000010942 */ /* 0x000fea0003800100 */
[----:B------:R-:W-:Y:S05]  /*0460*/  @P0 BRA `(.L_x_5) ;  /* 0x00000000000c0947 */ /* 0x000fea0003800000 */
.L_x_7:
[----:B------:R-:W-:Y:S05]  /*0470*/  BSYNC.RELIABLE B1 ;  /* 0x0000000000017941 */ /* 0x000fea0003800100 */
.L_x_6:
[----:B------:R2:W-:Y:S04]  /*0480*/  STS [R2], R11 ;  /* 0x0000000b02007388 */ /* 0x0005e80000000800 */
[----:B------:R2:W-:Y:S02]  /*0490*/  STS [R8], R10 ;  /* 0x0000000a08007388 */ /* 0x0005e40000000800 */
.L_x_5:
[----:B------:R-:W-:Y:S05]  /*04a0*/  BSYNC.RECONVERGENT B0 ;  /* 0x0000000000007941 */ /* 0x000fea0003800200 */
.L_x_4:
[----:B------:R-:W-:Y:S05]  /*04b0*/  WARPSYNC.ALL ;  /* 0x0000000000007948 */ /* 0x000fea0003800000 */
[----:B------:R-:W-:Y:S01]  /*04c0*/  BAR.SYNC.DEFER_BLOCKING 0x0 ;  /* 0x0000000000007b1d */ /* 0x000fe20000010000 */
[----:B------:R-:W-:-:S13]  /*04d0*/  ISETP.GT.U32.AND P0, PT, R9, 0x3, PT ;  /* 0x000000030900780c */ /* 0x000fda0003f04070 */
[----:B------:R-:W-:Y:S05]  /*04e0*/  @P0 BRA `(.L_x_8) ;  /* 0xfffffffc00900947 */ /* 0x000fea000383ffff */
.L_x_3:
[----:B------:R-:W-:-:S13]  /*04f0*/  ISETP.NE.AND P0, PT, R0, RZ, PT ;  /* 0x000000ff0000720c */ /* 0x000fda0003f05270 */
[----:B------:R-:W-:Y:S05]  /*0500*/  @P0 EXIT ;  /* 0x000000000000094d */ /* 0x000fea0003800000 */
[----:B------:R-:W3:Y:S01]  /*0510*/  S2UR UR5, SR_CgaCtaId ;  /* 0x00000000000579c3 */ /* 0x000ee20000008800 */
[----:B------:R-:W-:Y:S02]  /*0520*/  UMOV UR4, 0x400 ;  /* 0x0000040000047882 */ /* 0x000fe40000000000 */
[----:B---3--:R-:W-:-:S09]  /*0530*/  ULEA UR4, UR5, UR4, 0x18 ;  /* 0x0000000405047291 */ /* 0x008fd2000f8ec0ff */
[----:B------:R-:W3:Y:S02]  /*0540*/  LDS R5, [UR4] ;  /* 0x00000004ff057984 */ /* 0x000ee40008000800 */
[----:B---3--:R-:W-:-:S13]  /*0550*/  ISETP.GE.AND P0, PT, R5, RZ, PT ;  /* 0x000000ff0500720c */ /* 0x008fda0003f06270 */
[----:B------:R-:W-:Y:S05]  /*0560*/  @!P0 EXIT ;  /* 0x000000000000894d */ /* 0x000fea0003800000 */
[----:B-12---:R-:W1:Y:S01]  /*0570*/  LDC.64 R2, c[0x0][0x3a0] ;  /* 0x0000e800ff027b82 */ /* 0x006e620000000a00 */
[----:B------:R-:W2:Y:S04]  /*0580*/  LDS R7, [R7] ;  /* 0x0000000007077984 */ /* 0x000ea80000000800 */
[----:B-1----:R-:W3:Y:S02]  /*0590*/  ATOMG.E.MAX.S32.STRONG.GPU PT, R2, desc[UR6][R2.64], R5 ;  /* 0x80000005020279a8 */ /* 0x002ee400091ef306 */
[----:B---3--:R-:W-:-:S13]  /*05a0*/  ISETP.GT.AND P0, PT, R5, R2, PT ;  /* 0x000000020500720c */ /* 0x008fda0003f04270 */
[----:B--2---:R-:W-:Y:S05]  /*05b0*/  @!P0 BRA `(.L_x_9) ;  /* 0x00000000000c8947 */ /* 0x004fea0003800000 */
[----:B------:R-:W1:Y:S02]  /*05c0*/  LDC.64 R2, c[0x0][0x3a8] ;  /* 0x0000ea00ff027b82 */ /* 0x000e640000000a00 */
[----:B-1----:R-:W-:Y:S01]  /*05d0*/  ATOMG.E.EXCH.STRONG.GPU PT, RZ, desc[UR6][R2.64], R7 ;  /* 0x8000000702ff79a8 */ /* 0x002fe2000c1ef106 */
[----:B------:R-:W-:Y:S05]  /*05e0*/  EXIT ;  /* 0x000000000000794d */ /* 0x000fea0003800000 */
.L_x_9:
[----:B------:R-:W-:-:S13]  /*05f0*/  ISETP.NE.AND P0, PT, R5, R2, PT ;  /* 0x000000020500720c */ /* 0x000fda0003f05270 */
[----:B------:R-:W-:Y:S05]  /*0600*/  @P0 EXIT ;  /* 0x000000000000094d */ /* 0x000fea0003800000 */
[----:B------:R-:W1:Y:S02]  /*0610*/  LDC.64 R2, c[0x0][0x3a8] ;  /* 0x0000ea00ff027b82 */ /* 0x000e640000000a00 */
[----:B-1----:R-:W2:Y:S02]  /*0620*/  ATOMG.E.OR.STRONG.GPU PT, R0, desc[UR6][R2.64], RZ ;  /* 0x800000ff020079a8 */ /* 0x002ea4000b1ef106 */
[----:B--2---:R-:W-:Y:S02]  /*0630*/  ISETP.GE.AND P0, PT, R7, R0, PT ;  /* 0x000000000700720c */ /* 0x004fe40003f06270 */
[----:B------:R-:W-:-:S13]  /*0640*/  ISETP.GT.AND P1, PT, R0, -0x1, PT ;  /* 0xffffffff0000780c */ /* 0x000fda0003f24270 */
[----:B------:R-:W-:Y:S05]  /*0650*/  @P0 EXIT P1 ;  /* 0x000000000000094d */ /* 0x000fea0000800000 */
[----:B------:R-:W-:Y:S01]  /*0660*/  REDG.E.MIN.S32.STRONG.GPU desc[UR6][R2.64], R7 ;  /* 0x000000070200798e */ /* 0x000fe2000c92e306 */
[----:B------:R-:W-:Y:S05]  /*0670*/  EXIT ;  /* 0x000000000000794d */ /* 0x000fea0003800000 */
.L_x_10:
[----:B------:R-:W-:-:S00]  /*0680*/  BRA `(.L_x_10) ;  /* 0xfffffffc00fc7947 */ /* 0x000fc0000383ffff */
[----:B------:R-:W-:-:S00]  /*0690*/  NOP ;  /* 0x0000000000007918 */ /* 0x000fc00000000000 */
        /* <DEDUP_REMOVED lines=14> */
.L_x_11:


//--------------------- .nv.shared._Z18verify_best_kernelPKiiS0_iPiS1_ --------------------------
	.section	.nv.shared._Z18verify_best_kernelPKiiS0_iPiS1_,"aw",@nobits
	.sectionflags	@""
	.align	16
	.zero		1024


//--------------------- .nv.shared.reserved.0     --------------------------
	.section	.nv.shared.reserved.0,"aw",@nobits
	.weak		__nv_reservedSMEM_offset_0_alias
	.size		__nv_reservedSMEM_offset_0_alias, 0, 64
	.other		__nv_reservedSMEM_offset_0_alias,@"STO_CUDA_RESERVED_SHARED STV_DEFAULT"
__nv_reservedSMEM_offset_0_alias:
	.zero		0
	.zero		64


//--------------------- .nv.constant0._Z18verify_best_kernelPKiiS0_iPiS1_ --------------------------
	.section	.nv.constant0._Z18verify_best_kernelPKiiS0_iPiS1_,"a",@progbits
	.sectionflags	@""
	.align	4
.nv.constant0._Z18verify_best_kernelPKiiS0_iPiS1_:
	.zero		944


//--------------------- SYMBOLS --------------------------

	.type		.nv.reservedSmem.offset0,@object
	.size		.nv.reservedSmem.offset0,0x4
	.type		.nv.reservedSmem.cap,@object
	.size		.nv.reservedSmem.cap,0x4
